//
// Generated by NVIDIA NVVM Compiler
//
// Compiler Build ID: CL-36424714
// Cuda compilation tools, release 13.0, V13.0.88
// Based on NVVM 20.0.0
//

.version 9.0
.target sm_100
.address_size 64

	// .globl	_Z6matmulPfS_S_i

.visible .entry _Z6matmulPfS_S_i(
	.param .u64 .ptr .align 1 _Z6matmulPfS_S_i_param_0,
	.param .u64 .ptr .align 1 _Z6matmulPfS_S_i_param_1,
	.param .u64 .ptr .align 1 _Z6matmulPfS_S_i_param_2,
	.param .u32 _Z6matmulPfS_S_i_param_3
)
{
	.reg .pred 	%p<10>;
	.reg .b32 	%r<46>;
	.reg .b32 	%f<112>;
	.reg .b64 	%rd<43>;

	ld.param.u64 	%rd11, [_Z6matmulPfS_S_i_param_0];
	ld.param.u64 	%rd12, [_Z6matmulPfS_S_i_param_1];
	ld.param.u64 	%rd10, [_Z6matmulPfS_S_i_param_2];
	ld.param.u32 	%r25, [_Z6matmulPfS_S_i_param_3];
	cvta.to.global.u64 	%rd1, %rd12;
	cvta.to.global.u64 	%rd2, %rd11;
	mov.u32 	%r26, %ctaid.x;
	mov.u32 	%r27, %ntid.x;
	mov.u32 	%r28, %tid.x;
	mad.lo.s32 	%r1, %r26, %r27, %r28;
	mov.u32 	%r29, %ctaid.y;
	mov.u32 	%r30, %ntid.y;
	mov.u32 	%r31, %tid.y;
	mad.lo.s32 	%r2, %r29, %r30, %r31;
	setp.lt.s32 	%p1, %r25, 1;
	mov.f32 	%f111, 0f00000000;
	@%p1 bra 	$L__BB0_13;
	mul.lo.s32 	%r3, %r25, %r2;
	mul.lo.s32 	%r4, %r25, %r1;
	and.b32  	%r5, %r25, 15;
	setp.lt.u32 	%p2, %r25, 16;
	mov.f32 	%f111, 0f00000000;
	mov.b32 	%r42, 0;
	@%p2 bra 	$L__BB0_4;
	and.b32  	%r42, %r25, 2147483632;
	neg.s32 	%r40, %r42;
	mul.wide.u32 	%rd13, %r3, 4;
	add.s64 	%rd14, %rd13, %rd2;
	add.s64 	%rd41, %rd14, 32;
	add.s64 	%rd4, %rd1, 32;
	mov.f32 	%f111, 0f00000000;
	mov.u32 	%r39, %r4;
$L__BB0_3:
	.pragma "nounroll";
	mul.wide.s32 	%rd15, %r39, 4;
	add.s64 	%rd16, %rd4, %rd15;
	ld.global.f32 	%f18, [%rd41+-32];
	ld.global.f32 	%f19, [%rd16+-32];
	fma.rn.f32 	%f20, %f18, %f19, %f111;
	ld.global.f32 	%f21, [%rd41+-28];
	ld.global.f32 	%f22, [%rd16+-28];
	fma.rn.f32 	%f23, %f21, %f22, %f20;
	ld.global.f32 	%f24, [%rd41+-24];
	ld.global.f32 	%f25, [%rd16+-24];
	fma.rn.f32 	%f26, %f24, %f25, %f23;
	ld.global.f32 	%f27, [%rd41+-20];
	ld.global.f32 	%f28, [%rd16+-20];
	fma.rn.f32 	%f29, %f27, %f28, %f26;
	ld.global.f32 	%f30, [%rd41+-16];
	ld.global.f32 	%f31, [%rd16+-16];
	fma.rn.f32 	%f32, %f30, %f31, %f29;
	ld.global.f32 	%f33, [%rd41+-12];
	ld.global.f32 	%f34, [%rd16+-12];
	fma.rn.f32 	%f35, %f33, %f34, %f32;
	ld.global.f32 	%f36, [%rd41+-8];
	ld.global.f32 	%f37, [%rd16+-8];
	fma.rn.f32 	%f38, %f36, %f37, %f35;
	ld.global.f32 	%f39, [%rd41+-4];
	ld.global.f32 	%f40, [%rd16+-4];
	fma.rn.f32 	%f41, %f39, %f40, %f38;
	ld.global.f32 	%f42, [%rd41];
	ld.global.f32 	%f43, [%rd16];
	fma.rn.f32 	%f44, %f42, %f43, %f41;
	ld.global.f32 	%f45, [%rd41+4];
	ld.global.f32 	%f46, [%rd16+4];
	fma.rn.f32 	%f47, %f45, %f46, %f44;
	ld.global.f32 	%f48, [%rd41+8];
	ld.global.f32 	%f49, [%rd16+8];
	fma.rn.f32 	%f50, %f48, %f49, %f47;
	ld.global.f32 	%f51, [%rd41+12];
	ld.global.f32 	%f52, [%rd16+12];
	fma.rn.f32 	%f53, %f51, %f52, %f50;
	ld.global.f32 	%f54, [%rd41+16];
	ld.global.f32 	%f55, [%rd16+16];
	fma.rn.f32 	%f56, %f54, %f55, %f53;
	ld.global.f32 	%f57, [%rd41+20];
	ld.global.f32 	%f58, [%rd16+20];
	fma.rn.f32 	%f59, %f57, %f58, %f56;
	ld.global.f32 	%f60, [%rd41+24];
	ld.global.f32 	%f61, [%rd16+24];
	fma.rn.f32 	%f62, %f60, %f61, %f59;
	ld.global.f32 	%f63, [%rd41+28];
	ld.global.f32 	%f64, [%rd16+28];
	fma.rn.f32 	%f111, %f63, %f64, %f62;
	add.s32 	%r40, %r40, 16;
	add.s64 	%rd41, %rd41, 64;
	add.s32 	%r39, %r39, 16;
	setp.ne.s32 	%p3, %r40, 0;
	@%p3 bra 	$L__BB0_3;
$L__BB0_4:
	setp.eq.s32 	%p4, %r5, 0;
	@%p4 bra 	$L__BB0_13;
	and.b32  	%r13, %r25, 7;
	setp.lt.u32 	%p5, %r5, 8;
	@%p5 bra 	$L__BB0_7;
	add.s32 	%r33, %r42, %r3;
	mul.wide.u32 	%rd17, %r33, 4;
	add.s64 	%rd18, %rd2, %rd17;
	ld.global.f32 	%f66, [%rd18];
	add.s32 	%r34, %r42, %r4;
	mul.wide.s32 	%rd19, %r34, 4;
	add.s64 	%rd20, %rd1, %rd19;
	ld.global.f32 	%f67, [%rd20];
	fma.rn.f32 	%f68, %f66, %f67, %f111;
	cvt.u64.u32 	%rd21, %r3;
	cvt.u64.u32 	%rd22, %r42;
	add.s64 	%rd23, %rd22, %rd21;
	shl.b64 	%rd24, %rd23, 2;
	add.s64 	%rd25, %rd2, %rd24;
	ld.global.f32 	%f69, [%rd25+4];
	ld.global.f32 	%f70, [%rd20+4];
	fma.rn.f32 	%f71, %f69, %f70, %f68;
	ld.global.f32 	%f72, [%rd25+8];
	ld.global.f32 	%f73, [%rd20+8];
	fma.rn.f32 	%f74, %f72, %f73, %f71;
	ld.global.f32 	%f75, [%rd25+12];
	ld.global.f32 	%f76, [%rd20+12];
	fma.rn.f32 	%f77, %f75, %f76, %f74;
	ld.global.f32 	%f78, [%rd25+16];
	ld.global.f32 	%f79, [%rd20+16];
	fma.rn.f32 	%f80, %f78, %f79, %f77;
	ld.global.f32 	%f81, [%rd25+20];
	ld.global.f32 	%f82, [%rd20+20];
	fma.rn.f32 	%f83, %f81, %f82, %f80;
	ld.global.f32 	%f84, [%rd25+24];
	ld.global.f32 	%f85, [%rd20+24];
	fma.rn.f32 	%f86, %f84, %f85, %f83;
	ld.global.f32 	%f87, [%rd25+28];
	ld.global.f32 	%f88, [%rd20+28];
	fma.rn.f32 	%f111, %f87, %f88, %f86;
	add.s32 	%r42, %r42, 8;
$L__BB0_7:
	setp.eq.s32 	%p6, %r13, 0;
	@%p6 bra 	$L__BB0_13;
	and.b32  	%r16, %r25, 3;
	setp.lt.u32 	%p7, %r13, 4;
	@%p7 bra 	$L__BB0_10;
	add.s32 	%r35, %r42, %r3;
	mul.wide.u32 	%rd26, %r35, 4;
	add.s64 	%rd27, %rd2, %rd26;
	ld.global.f32 	%f90, [%rd27];
	add.s32 	%r36, %r42, %r4;
	mul.wide.s32 	%rd28, %r36, 4;
	add.s64 	%rd29, %rd1, %rd28;
	ld.global.f32 	%f91, [%rd29];
	fma.rn.f32 	%f92, %f90, %f91, %f111;
	cvt.u64.u32 	%rd30, %r3;
	cvt.u64.u32 	%rd31, %r42;
	add.s64 	%rd32, %rd31, %rd30;
	shl.b64 	%rd33, %rd32, 2;
	add.s64 	%rd34, %rd2, %rd33;
	ld.global.f32 	%f93, [%rd34+4];
	ld.global.f32 	%f94, [%rd29+4];
	fma.rn.f32 	%f95, %f93, %f94, %f92;
	ld.global.f32 	%f96, [%rd34+8];
	ld.global.f32 	%f97, [%rd29+8];
	fma.rn.f32 	%f98, %f96, %f97, %f95;
	ld.global.f32 	%f99, [%rd34+12];
	ld.global.f32 	%f100, [%rd29+12];
	fma.rn.f32 	%f111, %f99, %f100, %f98;
	add.s32 	%r42, %r42, 4;
$L__BB0_10:
	setp.eq.s32 	%p8, %r16, 0;
	@%p8 bra 	$L__BB0_13;
	add.s32 	%r45, %r42, %r4;
	add.s32 	%r37, %r42, %r3;
	mul.wide.u32 	%rd35, %r37, 4;
	add.s64 	%rd42, %rd2, %rd35;
	neg.s32 	%r44, %r16;
$L__BB0_12:
	.pragma "nounroll";
	mul.wide.s32 	%rd36, %r45, 4;
	add.s64 	%rd37, %rd1, %rd36;
	ld.global.f32 	%f101, [%rd42];
	ld.global.f32 	%f102, [%rd37];
	fma.rn.f32 	%f111, %f101, %f102, %f111;
	add.s32 	%r45, %r45, 1;
	add.s64 	%rd42, %rd42, 4;
	add.s32 	%r44, %r44, 1;
	setp.ne.s32 	%p9, %r44, 0;
	@%p9 bra 	$L__BB0_12;
$L__BB0_13:
	cvta.to.global.u64 	%rd38, %rd10;
	mad.lo.s32 	%r38, %r25, %r2, %r1;
	mul.wide.s32 	%rd39, %r38, 4;
	add.s64 	%rd40, %rd38, %rd39;
	st.global.f32 	[%rd40], %f111;
	ret;

}


// ===== COMPILED SASS (sm_100) =====

	.target	sm_100

	.elftype	@"ET_EXEC"


//--------------------- .note.nv.tkinfo           --------------------------
	.section	.note.nv.tkinfo,"",@"SHT_NOTE"
	.sectionflags	@"SHF_NOTE_NV_TKINFO"
	.tkinfo
        /*0018*/ 	.word	0x00000002
        /*0030*/ 	.string	""
        /*0030*/ 	.string	"ptxas"
        /*0030*/ 	.string	"Cuda compilation tools, release 13.0, V13.0.88"
        /*0030*/ 	.string	"Build cuda_13.0.r13.0/compiler.36424714_0"
        /*0030*/ 	.string	"-arch sm_100 -m 64 "



//--------------------- .note.nv.cuinfo           --------------------------
	.section	.note.nv.cuinfo,"",@"SHT_NOTE"
	.sectionflags	@"SHF_NOTE_NV_CUINFO"
        /*0018*/ 	.short	0x0002
        /*001a*/ 	.short	0x0064
        /*001c*/ 	.short	0x0082
	.zero		2


//--------------------- .nv.info                  --------------------------
	.section	.nv.info,"",@"SHT_CUDA_INFO"
	.align	4


	//----- nvinfo : EIATTR_REGCOUNT
	.align		4
        /*0000*/ 	.byte	0x04, 0x2f
        /*0002*/ 	.short	(.L_1 - .L_0)
	.align		4
.L_0:
        /*0004*/ 	.word	index@(_Z6matmulPfS_S_i)
        /*0008*/ 	.word	0x0000001f


	//----- nvinfo : EIATTR_FRAME_SIZE
	.align		4
.L_1:
        /*000c*/ 	.byte	0x04, 0x11
        /*000e*/ 	.short	(.L_3 - .L_2)
	.align		4
.L_2:
        /*0010*/ 	.word	index@(_Z6matmulPfS_S_i)
        /*0014*/ 	.word	0x00000000


	//----- nvinfo : EIATTR_MIN_STACK_SIZE
	.align		4
.L_3:
        /*0018*/ 	.byte	0x04, 0x12
        /*001a*/ 	.short	(.L_5 - .L_4)
	.align		4
.L_4:
        /*001c*/ 	.word	index@(_Z6matmulPfS_S_i)
        /*0020*/ 	.word	0x00000000
.L_5:


//--------------------- .nv.compat                --------------------------
	.section	.nv.compat,"",@"SHT_CUDA_COMPAT_INFO"
	.align	4
        /*0000*/ 	.byte	0x02, 0x09, 0x00, 0x00, 0x02, 0x02, 0x01, 0x00, 0x02, 0x05, 0x05, 0x00, 0x03, 0x07, 0x01, 0x01
        /*0010*/ 	.byte	0x02, 0x03, 0x00, 0x00, 0x02, 0x06, 0x01, 0x00, 0x04, 0x0b, 0x08, 0x00, 0x09, 0x00, 0x00, 0x00
        /*0020*/ 	.byte	0x00, 0x00, 0x00, 0x00


//--------------------- .nv.info._Z6matmulPfS_S_i --------------------------
	.section	.nv.info._Z6matmulPfS_S_i,"",@"SHT_CUDA_INFO"
	.sectionflags	@""
	.align	4


	//----- nvinfo : EIATTR_CUDA_API_VERSION
	.align		4
        /*0000*/ 	.byte	0x04, 0x37
        /*0002*/ 	.short	(.L_7 - .L_6)
.L_6:
        /*0004*/ 	.word	0x00000082


	//----- nvinfo : EIATTR_KPARAM_INFO
	.align		4
.L_7:
        /*0008*/ 	.byte	0x04, 0x17
        /*000a*/ 	.short	(.L_9 - .L_8)
.L_8:
        /*000c*/ 	.word	0x00000000
        /*0010*/ 	.short	0x0003
        /*0012*/ 	.short	0x0018
        /*0014*/ 	.byte	0x00, 0xf0, 0x11, 0x00


	//----- nvinfo : EIATTR_KPARAM_INFO
	.align		4
.L_9:
        /*0018*/ 	.byte	0x04, 0x17
        /*001a*/ 	.short	(.L_11 - .L_10)
.L_10:
        /*001c*/ 	.word	0x00000000
        /*0020*/ 	.short	0x0002
        /*0022*/ 	.short	0x0010
        /*0024*/ 	.byte	0x00, 0xf5, 0x21, 0x00


	//----- nvinfo : EIATTR_KPARAM_INFO
	.align		4
.L_11:
        /*0028*/ 	.byte	0x04, 0x17
        /*002a*/ 	.short	(.L_13 - .L_12)
.L_12:
        /*002c*/ 	.word	0x00000000
        /*0030*/ 	.short	0x0001
        /*0032*/ 	.short	0x0008
        /*0034*/ 	.byte	0x00, 0xf5, 0x21, 0x00


	//----- nvinfo : EIATTR_KPARAM_INFO
	.align		4
.L_13:
        /*0038*/ 	.byte	0x04, 0x17
        /*003a*/ 	.short	(.L_15 - .L_14)
.L_14:
        /*003c*/ 	.word	0x00000000
        /*0040*/ 	.short	0x0000
        /*0042*/ 	.short	0x0000
        /*0044*/ 	.byte	0x00, 0xf5, 0x21, 0x00


	//----- nvinfo : EIATTR_SPARSE_MMA_MASK
	.align		4
.L_15:
        /*0048*/ 	.byte	0x03, 0x50
        /*004a*/ 	.short	0x0000


	//----- nvinfo : EIATTR_MAXREG_COUNT
	.align		4
        /*004c*/ 	.byte	0x03, 0x1b
        /*004e*/ 	.short	0x00ff


	//----- nvinfo : EIATTR_MERCURY_ISA_VERSION
	.align		4
        /*0050*/ 	.byte	0x03, 0x5f
        /*0052*/ 	.short	0x0101


	//----- nvinfo : EIATTR_VRC_CTA_INIT_COUNT
	.align		4
        /*0054*/ 	.byte	0x02, 0x4a
	.zero		1
	.zero		1


	//----- nvinfo : EIATTR_EXIT_INSTR_OFFSETS
	.align		4
        /*0058*/ 	.byte	0x04, 0x1c
        /*005a*/ 	.short	(.L_17 - .L_16)


	//   ....[0]....
.L_16:
        /*005c*/ 	.word	0x00000b90


	//----- nvinfo : EIATTR_CBANK_PARAM_SIZE
	.align		4
.L_17:
        /*0060*/ 	.byte	0x03, 0x19
        /*0062*/ 	.short	0x001c


	//----- nvinfo : EIATTR_PARAM_CBANK
	.align		4
        /*0064*/ 	.byte	0x04, 0x0a
        /*0066*/ 	.short	(.L_19 - .L_18)
	.align		4
.L_18:
        /*0068*/ 	.word	index@(.nv.constant0._Z6matmulPfS_S_i)
        /*006c*/ 	.short	0x0380
        /*006e*/ 	.short	0x001c


	//----- nvinfo : EIATTR_SW_WAR
	.align		4
.L_19:
        /*0070*/ 	.byte	0x04, 0x36
        /*0072*/ 	.short	(.L_21 - .L_20)
.L_20:
        /*0074*/ 	.word	0x00000008
.L_21:


//--------------------- .nv.callgraph             --------------------------
	.section	.nv.callgraph,"",@"SHT_CUDA_CALLGRAPH"
	.align	4
	.sectionentsize	8
	.align		4
        /*0000*/ 	.word	0x00000000
	.align		4
        /*0004*/ 	.word	0xffffffff
	.align		4
        /*0008*/ 	.word	0x00000000
	.align		4
        /*000c*/ 	.word	0xfffffffe
	.align		4
        /*0010*/ 	.word	0x00000000
	.align		4
        /*0014*/ 	.word	0xfffffffd
	.align		4
        /*0018*/ 	.word	0x00000000
	.align		4
        /*001c*/ 	.word	0xfffffffc


//--------------------- .text._Z6matmulPfS_S_i    --------------------------
	.section	.text._Z6matmulPfS_S_i,"ax",@progbits
	.align	128
        .global         _Z6matmulPfS_S_i
        .type           _Z6matmulPfS_S_i,@function
        .size           _Z6matmulPfS_S_i,(.L_x_7 - _Z6matmulPfS_S_i)
        .other          _Z6matmulPfS_S_i,@"STO_CUDA_ENTRY STV_DEFAULT"
_Z6matmulPfS_S_i:
.text._Z6matmulPfS_S_i:
[----:B------:R-:W-:Y:S01]  /*0000*/  LDC R1, c[0x0][0x37c] ;  /* 0x0000df00ff017b82 */ /* 0x000fe20000000800 */
[----:B------:R-:W0:Y:S01]  /*0010*/  S2R R3, SR_TID.X ;  /* 0x0000000000037919 */ /* 0x000e220000002100 */
[----:B------:R-:W1:Y:S06]  /*0020*/  LDCU UR12, c[0x0][0x398] ;  /* 0x00007300ff0c77ac */ /* 0x000e6c0008000800 */
[----:B------:R-:W0:Y:S01]  /*0030*/  LDC R0, c[0x0][0x360] ;  /* 0x0000d800ff007b82 */ /* 0x000e220000000800 */
[----:B------:R-:W-:Y:S01]  /*0040*/  HFMA2 R14, -RZ, RZ, 0, 0 ;  /* 0x00000000ff0e7431 */ /* 0x000fe200000001ff */
[----:B------:R-:W2:Y:S01]  /*0050*/  S2R R2, SR_TID.Y ;  /* 0x0000000000027919 */ /* 0x000ea20000002200 */
[----:B------:R-:W3:Y:S05]  /*0060*/  LDCU.64 UR10, c[0x0][0x358] ;  /* 0x00006b00ff0a77ac */ /* 0x000eea0008000a00 */
[----:B------:R-:W0:Y:S08]  /*0070*/  S2UR UR4, SR_CTAID.X ;  /* 0x00000000000479c3 */ /* 0x000e300000002500 */
[----:B------:R-:W2:Y:S01]  /*0080*/  S2UR UR5, SR_CTAID.Y ;  /* 0x00000000000579c3 */ /* 0x000ea20000002600 */
[----:B-1----:R-:W-:-:S07]  /*0090*/  UISETP.GE.AND UP0, UPT, UR12, 0x1, UPT ;  /* 0x000000010c00788c */ /* 0x002fce000bf06270 */
[----:B------:R-:W2:Y:S01]  /*00a0*/  LDC R7, c[0x0][0x364] ;  /* 0x0000d900ff077b82 */ /* 0x000ea20000000800 */
[----:B0-----:R-:W-:Y:S02]  /*00b0*/  IMAD R0, R0, UR4, R3 ;  /* 0x0000000400007c24 */ /* 0x001fe4000f8e0203 */
[----:B--2---:R-:W-:Y:S01]  /*00c0*/  IMAD R7, R7, UR5, R2 ;  /* 0x0000000507077c24 */ /* 0x004fe2000f8e0202 */
[----:B---3--:R-:W-:Y:S06]  /*00d0*/  BRA.U !UP0, `(.L_x_0) ;  /* 0x00000009089c7547 */ /* 0x008fec000b800000 */
[----:B------:R-:W-:Y:S02]  /*00e0*/  UISETP.GE.U32.AND UP1, UPT, UR12, 0x10, UPT ;  /* 0x000000100c00788c */ /* 0x000fe4000bf26070 */
[----:B------:R-:W-:Y:S01]  /*00f0*/  IMAD R8, R7, UR12, RZ ;  /* 0x0000000c07087c24 */ /* 0x000fe2000f8e02ff */
[----:B------:R-:W-:Y:S02]  /*0100*/  ULOP3.LUT UR8, UR12, 0xf, URZ, 0xc0, !UPT ;  /* 0x0000000f0c087892 */ /* 0x000fe4000f8ec0ff */
[----:B------:R-:W-:Y:S01]  /*0110*/  IMAD R9, R0, UR12, RZ ;  /* 0x0000000c00097c24 */ /* 0x000fe2000f8e02ff */
[----:B------:R-:W-:Y:S01]  /*0120*/  MOV R14, RZ ;  /* 0x000000ff000e7202 */ /* 0x000fe20000000f00 */
[----:B------:R-:W-:Y:S01]  /*0130*/  UMOV UR4, URZ ;  /* 0x000000ff00047c82 */ /* 0x000fe20008000000 */
[----:B------:R-:W-:Y:S01]  /*0140*/  UISETP.NE.AND UP0, UPT, UR8, URZ, UPT ;  /* 0x000000ff0800728c */ /* 0x000fe2000bf05270 */
[----:B------:R-:W-:Y:S10]  /*0150*/  BRA.U !UP1, `(.L_x_1) ;  /* 0x0000000509107547 */ /* 0x000ff4000b800000 */
[----:B------:R-:W0:Y:S01]  /*0160*/  LDC.64 R2, c[0x0][0x380] ;  /* 0x0000e000ff027b82 */ /* 0x000e220000000a00 */
[----:B------:R-:W1:Y:S01]  /*0170*/  LDCU.64 UR6, c[0x0][0x388] ;  /* 0x00007100ff0677ac */ /* 0x000e620008000a00 */
[----:B------:R-:W-:Y:S02]  /*0180*/  MOV R14, RZ ;  /* 0x000000ff000e7202 */ /* 0x000fe40000000f00 */
[----:B------:R-:W-:Y:S01]  /*0190*/  MOV R6, R9 ;  /* 0x0000000900067202 */ /* 0x000fe20000000f00 */
[----:B------:R-:W-:-:S04]  /*01a0*/  ULOP3.LUT UR4, UR12, 0x7ffffff0, URZ, 0xc0, !UPT ;  /* 0x7ffffff00c047892 */ /* 0x000fc8000f8ec0ff */
[----:B------:R-:W-:Y:S02]  /*01b0*/  UIADD3 UR9, UPT, UPT, -UR4, URZ, URZ ;  /* 0x000000ff04097290 */ /* 0x000fe4000fffe1ff */
[----:B-1----:R-:W-:-:S04]  /*01c0*/  UIADD3 UR5, UP1, UPT, UR6, 0x20, URZ ;  /* 0x0000002006057890 */ /* 0x002fc8000ff3e0ff */
[----:B------:R-:W-:Y:S01]  /*01d0*/  UIADD3.X UR6, UPT, UPT, URZ, UR7, URZ, UP1, !UPT ;  /* 0x00000007ff067290 */ /* 0x000fe20008ffe4ff */
[----:B0-----:R-:W-:-:S03]  /*01e0*/  IMAD.WIDE.U32 R2, R8, 0x4, R2 ;  /* 0x0000000408027825 */ /* 0x001fc600078e0002 */
[----:B------:R-:W-:-:S04]  /*01f0*/  IADD3 R4, P0, PT, R2, 0x20, RZ ;  /* 0x0000002002047810 */ /* 0x000fc80007f1e0ff */
[----:B------:R-:W-:-:S09]  /*0200*/  IADD3.X R5, PT, PT, RZ, R3, RZ, P0, !PT ;  /* 0x00000003ff057210 */ /* 0x000fd200007fe4ff */
.L_x_2:
[----:B------:R-:W-:Y:S01]  /*0210*/  MOV R2, UR5 ;  /* 0x0000000500027c02 */ /* 0x000fe20008000f00 */
[----:B------:R-:W2:Y:S01]  /*0220*/  LDG.E R15, desc[UR10][R4.64+-0x20] ;  /* 0xffffe00a040f7981 */ /* 0x000ea2000c1e1900 */
[----:B------:R-:W-:-:S03]  /*0230*/  MOV R3, UR6 ;  /* 0x0000000600037c02 */ /* 0x000fc60008000f00 */
[----:B------:R-:W3:Y:S01]  /*0240*/  LDG.E R17, desc[UR10][R4.64+-0x1c] ;  /* 0xffffe40a04117981 */ /* 0x000ee2000c1e1900 */
[----:B------:R-:W-:-:S03]  /*0250*/  IMAD.WIDE R2, R6, 0x4, R2 ;  /* 0x0000000406027825 */ /* 0x000fc600078e0202 */
[----:B------:R-:W4:Y:S04]  /*0260*/  LDG.E R19, desc[UR10][R4.64+-0x18] ;  /* 0xffffe80a04137981 */ /* 0x000f28000c1e1900 */
[----:B------:R-:W2:Y:S04]  /*0270*/  LDG.E R16, desc[UR10][R2.64+-0x20] ;  /* 0xffffe00a02107981 */ /* 0x000ea8000c1e1900 */
[----:B------:R-:W3:Y:S04]  /*0280*/  LDG.E R24, desc[UR10][R2.64+-0x1c] ;  /* 0xffffe40a02187981 */ /* 0x000ee8000c1e1900 */
[----:B------:R-:W4:Y:S04]  /*0290*/  LDG.E R18, desc[UR10][R2.64+-0x18] ;  /* 0xffffe80a02127981 */ /* 0x000f28000c1e1900 */
[----:B------:R-:W5:Y:S04]  /*02a0*/  LDG.E R20, desc[UR10][R4.64+-0x14] ;  /* 0xffffec0a04147981 */ /* 0x000f68000c1e1900 */
        /* <DEDUP_REMOVED lines=8> */
[----:B------:R-:W5:Y:S01]  /*0330*/  LDG.E R26, desc[UR10][R4.64+0x1c] ;  /* 0x00001c0a041a7981 */ /* 0x000f62000c1e1900 */
[----:B--2---:R-:W-:-:S03]  /*0340*/  FFMA R16, R15, R16, R14 ;  /* 0x000000100f107223 */ /* 0x004fc6000000000e */
[----:B------:R-:W2:Y:S01]  /*0350*/  LDG.E R15, desc[UR10][R4.64+-0x4] ;  /* 0xfffffc0a040f7981 */ /* 0x000ea2000c1e1900 */
[----:B---3--:R-:W-:-:S03]  /*0360*/  FFMA R24, R17, R24, R16 ;  /* 0x0000001811187223 */ /* 0x008fc60000000010 */
[----:B------:R-:W2:Y:S01]  /*0370*/  LDG.E R14, desc[UR10][R2.64+-0x4] ;  /* 0xfffffc0a020e7981 */ /* 0x000ea2000c1e1900 */
[----:B----4-:R-:W-:-:S03]  /*0380*/  FFMA R25, R19, R18, R24 ;  /* 0x0000001213197223 */ /* 0x010fc60000000018 */
[----:B------:R-:W3:Y:S04]  /*0390*/  LDG.E R16, desc[UR10][R4.64] ;  /* 0x0000000a04107981 */ /* 0x000ee8000c1e1900 */
[----:B------:R-:W3:Y:S01]  /*03a0*/  LDG.E R17, desc[UR10][R2.64] ;  /* 0x0000000a02117981 */ /* 0x000ee2000c1e1900 */
[----:B-----5:R-:W-:-:S03]  /*03b0*/  FFMA R25, R20, R21, R25 ;  /* 0x0000001514197223 */ /* 0x020fc60000000019 */
[----:B------:R-:W4:Y:S04]  /*03c0*/  LDG.E R18, desc[UR10][R4.64+0x4] ;  /* 0x0000040a04127981 */ /* 0x000f28000c1e1900 */
[----:B------:R-:W4:Y:S01]  /*03d0*/  LDG.E R19, desc[UR10][R2.64+0x4] ;  /* 0x0000040a02137981 */ /* 0x000f22000c1e1900 */
[----:B------:R-:W-:-:S03]  /*03e0*/  FFMA R25, R22, R23, R25 ;  /* 0x0000001716197223 */ /* 0x000fc60000000019 */
[----:B------:R-:W5:Y:S04]  /*03f0*/  LDG.E R20, desc[UR10][R4.64+0x8] ;  /* 0x0000080a04147981 */ /* 0x000f68000c1e1900 */
[----:B------:R-:W5:Y:S01]  /*0400*/  LDG.E R21, desc[UR10][R2.64+0x8] ;  /* 0x0000080a02157981 */ /* 0x000f62000c1e1900 */
[----:B------:R-:W-:-:S03]  /*0410*/  FFMA R25, R10, R11, R25 ;  /* 0x0000000b0a197223 */ /* 0x000fc60000000019 */
[----:B------:R-:W5:Y:S04]  /*0420*/  LDG.E R22, desc[UR10][R4.64+0xc] ;  /* 0x00000c0a04167981 */ /* 0x000f68000c1e1900 */
[----:B------:R-:W5:Y:S04]  /*0430*/  LDG.E R23, desc[UR10][R2.64+0xc] ;  /* 0x00000c0a02177981 */ /* 0x000f68000c1e1900 */
[----:B------:R-:W5:Y:S01]  /*0440*/  LDG.E R10, desc[UR10][R4.64+0x10] ;  /* 0x0000100a040a7981 */ /* 0x000f62000c1e1900 */
[----:B------:R-:W-:-:S03]  /*0450*/  FFMA R28, R12, R13, R25 ;  /* 0x0000000d0c1c7223 */ /* 0x000fc60000000019 */
[----:B------:R-:W5:Y:S04]  /*0460*/  LDG.E R11, desc[UR10][R2.64+0x10] ;  /* 0x0000100a020b7981 */ /* 0x000f68000c1e1900 */
[----:B------:R-:W5:Y:S04]  /*0470*/  LDG.E R24, desc[UR10][R4.64+0x14] ;  /* 0x0000140a04187981 */ /* 0x000f68000c1e1900 */
[----:B------:R-:W5:Y:S04]  /*0480*/  LDG.E R25, desc[UR10][R2.64+0x14] ;  /* 0x0000140a02197981 */ /* 0x000f68000c1e1900 */
[----:B------:R0:W5:Y:S04]  /*0490*/  LDG.E R13, desc[UR10][R4.64+0x18] ;  /* 0x0000180a040d7981 */ /* 0x000168000c1e1900 */
[----:B------:R-:W5:Y:S01]  /*04a0*/  LDG.E R12, desc[UR10][R2.64+0x18] ;  /* 0x0000180a020c7981 */ /* 0x000f62000c1e1900 */
[----:B------:R-:W-:-:S04]  /*04b0*/  UIADD3 UR9, UPT, UPT, UR9, 0x10, URZ ;  /* 0x0000001009097890 */ /* 0x000fc8000fffe0ff */
[----:B------:R-:W-:Y:S01]  /*04c0*/  UISETP.NE.AND UP1, UPT, UR9, URZ, UPT ;  /* 0x000000ff0900728c */ /* 0x000fe2000bf25270 */
[----:B0-----:R-:W-:Y:S02]  /*04d0*/  IADD3 R4, P0, PT, R4, 0x40, RZ ;  /* 0x0000004004047810 */ /* 0x001fe40007f1e0ff */
[----:B------:R-:W-:Y:S02]  /*04e0*/  IADD3 R6, PT, PT, R6, 0x10, RZ ;  /* 0x0000001006067810 */ /* 0x000fe40007ffe0ff */
[----:B------:R-:W-:Y:S01]  /*04f0*/  IADD3.X R5, PT, PT, RZ, R5, RZ, P0, !PT ;  /* 0x00000005ff057210 */ /* 0x000fe200007fe4ff */
[----:B--2---:R-:W-:-:S04]  /*0500*/  FFMA R15, R15, R14, R28 ;  /* 0x0000000e0f0f7223 */ /* 0x004fc8000000001c */
[----:B---3--:R-:W-:-:S04]  /*0510*/  FFMA R15, R16, R17, R15 ;  /* 0x00000011100f7223 */ /* 0x008fc8000000000f */
[----:B----4-:R-:W-:-:S04]  /*0520*/  FFMA R15, R18, R19, R15 ;  /* 0x00000013120f7223 */ /* 0x010fc8000000000f */
[----:B-----5:R-:W-:-:S04]  /*0530*/  FFMA R15, R20, R21, R15 ;  /* 0x00000015140f7223 */ /* 0x020fc8000000000f */
[----:B------:R-:W-:-:S04]  /*0540*/  FFMA R15, R22, R23, R15 ;  /* 0x00000017160f7223 */ /* 0x000fc8000000000f */
[----:B------:R-:W-:-:S04]  /*0550*/  FFMA R11, R10, R11, R15 ;  /* 0x0000000b0a0b7223 */ /* 0x000fc8000000000f */
[----:B------:R-:W-:-:S04]  /*0560*/  FFMA R24, R24, R25, R11 ;  /* 0x0000001918187223 */ /* 0x000fc8000000000b */
[----:B------:R-:W-:-:S04]  /*0570*/  FFMA R13, R13, R12, R24 ;  /* 0x0000000c0d0d7223 */ /* 0x000fc80000000018 */
[----:B------:R-:W-:Y:S01]  /*0580*/  FFMA R14, R26, R27, R13 ;  /* 0x0000001b1a0e7223 */ /* 0x000fe2000000000d */
[----:B------:R-:W-:Y:S06]  /*0590*/  BRA.U UP1, `(.L_x_2) ;  /* 0xfffffffd011c7547 */ /* 0x000fec000b83ffff */
.L_x_1:
[----:B------:R-:W-:Y:S05]  /*05a0*/  BRA.U !UP0, `(.L_x_0) ;  /* 0x0000000508687547 */ /* 0x000fea000b800000 */
[----:B------:R-:W-:Y:S02]  /*05b0*/  UISETP.GE.U32.AND UP0, UPT, UR8, 0x8, UPT ;  /* 0x000000080800788c */ /* 0x000fe4000bf06070 */
[----:B------:R-:W-:-:S04]  /*05c0*/  ULOP3.LUT UR6, UR12, 0x7, URZ, 0xc0, !UPT ;  /* 0x000000070c067892 */ /* 0x000fc8000f8ec0ff */
[----:B------:R-:W-:-:S03]  /*05d0*/  UISETP.NE.AND UP1, UPT, UR6, URZ, UPT ;  /* 0x000000ff0600728c */ /* 0x000fc6000bf25270 */
[----:B------:R-:W-:Y:S08]  /*05e0*/  BRA.U !UP0, `(.L_x_3) ;  /* 0x0000000108907547 */ /* 0x000ff0000b800000 */
[----:B------:R-:W0:Y:S01]  /*05f0*/  LDC.64 R10, c[0x0][0x380] ;  /* 0x0000e000ff0a7b82 */ /* 0x000e220000000a00 */
[----:B------:R-:W1:Y:S01]  /*0600*/  LDCU.64 UR8, c[0x0][0x380] ;  /* 0x00007000ff0877ac */ /* 0x000e620008000a00 */
[C---:B------:R-:W-:Y:S02]  /*0610*/  IADD3 R3, PT, PT, R8.reuse, UR4, RZ ;  /* 0x0000000408037c10 */ /* 0x040fe4000fffe0ff */
[----:B------:R-:W-:Y:S02]  /*0620*/  IADD3 R6, P0, PT, R8, UR4, RZ ;  /* 0x0000000408067c10 */ /* 0x000fe4000ff1e0ff */
[----:B------:R-:W-:Y:S02]  /*0630*/  IADD3 R13, PT, PT, R9, UR4, RZ ;  /* 0x00000004090d7c10 */ /* 0x000fe4000fffe0ff */
[----:B------:R-:W2:Y:S01]  /*0640*/  LDC.64 R4, c[0x0][0x388] ;  /* 0x0000e200ff047b82 */ /* 0x000ea20000000a00 */
[----:B0-----:R-:W-:Y:S01]  /*0650*/  IMAD.WIDE.U32 R10, R3, 0x4, R10 ;  /* 0x00000004030a7825 */ /* 0x001fe200078e000a */
[----:B------:R-:W-:-:S02]  /*0660*/  IADD3.X R3, PT, PT, RZ, RZ, RZ, P0, !PT ;  /* 0x000000ffff037210 */ /* 0x000fc400007fe4ff */
[C---:B-1----:R-:W-:Y:S02]  /*0670*/  LEA R2, P0, R6.reuse, UR8, 0x2 ;  /* 0x0000000806027c11 */ /* 0x042fe4000f8010ff */
[----:B------:R-:W3:Y:S02]  /*0680*/  LDG.E R15, desc[UR10][R10.64] ;  /* 0x0000000a0a0f7981 */ /* 0x000ee4000c1e1900 */
[----:B------:R-:W-:Y:S01]  /*0690*/  LEA.HI.X R3, R6, UR9, R3, 0x2, P0 ;  /* 0x0000000906037c11 */ /* 0x000fe200080f1403 */
[----:B--2---:R-:W-:-:S04]  /*06a0*/  IMAD.WIDE R4, R13, 0x4, R4 ;  /* 0x000000040d047825 */ /* 0x004fc800078e0204 */
[----:B------:R-:W2:Y:S04]  /*06b0*/  LDG.E R18, desc[UR10][R2.64+0x4] ;  /* 0x0000040a02127981 */ /* 0x000ea8000c1e1900 */
[----:B------:R-:W3:Y:S04]  /*06c0*/  LDG.E R16, desc[UR10][R4.64] ;  /* 0x0000000a04107981 */ /* 0x000ee8000c1e1900 */
[----:B------:R-:W2:Y:S04]  /*06d0*/  LDG.E R17, desc[UR10][R4.64+0x4] ;  /* 0x0000040a04117981 */ /* 0x000ea8000c1e1900 */
[----:B------:R-:W4:Y:S04]  /*06e0*/  LDG.E R19, desc[UR10][R4.64+0x8] ;  /* 0x0000080a04137981 */ /* 0x000f28000c1e1900 */
        /* <DEDUP_REMOVED lines=11> */
[----:B------:R-:W-:Y:S01]  /*07a0*/  UIADD3 UR4, UPT, UPT, UR4, 0x8, URZ ;  /* 0x0000000804047890 */ /* 0x000fe2000fffe0ff */
[----:B---3--:R-:W-:-:S04]  /*07b0*/  FFMA R15, R15, R16, R14 ;  /* 0x000000100f0f7223 */ /* 0x008fc8000000000e */
[----:B--2---:R-:W-:-:S04]  /*07c0*/  FFMA R15, R18, R17, R15 ;  /* 0x00000011120f7223 */ /* 0x004fc8000000000f */
[----:B----4-:R-:W-:-:S04]  /*07d0*/  FFMA R15, R20, R19, R15 ;  /* 0x00000013140f7223 */ /* 0x010fc8000000000f */
[----:B-----5:R-:W-:-:S04]  /*07e0*/  FFMA R15, R22, R21, R15 ;  /* 0x00000015160f7223 */ /* 0x020fc8000000000f */
[----:B------:R-:W-:-:S04]  /*07f0*/  FFMA R15, R24, R23, R15 ;  /* 0x00000017180f7223 */ /* 0x000fc8000000000f */
[----:B------:R-:W-:-:S04]  /*0800*/  FFMA R13, R12, R13, R15 ;  /* 0x0000000d0c0d7223 */ /* 0x000fc8000000000f */
[----:B------:R-:W-:-:S04]  /*0810*/  FFMA R11, R6, R11, R13 ;  /* 0x0000000b060b7223 */ /* 0x000fc8000000000d */
[----:B------:R-:W-:-:S07]  /*0820*/  FFMA R14, R10, R25, R11 ;  /* 0x000000190a0e7223 */ /* 0x000fce000000000b */
.L_x_3:
        /* <DEDUP_REMOVED lines=13> */
[----:B-1----:R-:W-:-:S03]  /*0900*/  LEA R2, P0, R6, UR6, 0x2 ;  /* 0x0000000606027c11 */ /* 0x002fc6000f8010ff */
[----:B------:R-:W3:Y:S01]  /*0910*/  LDG.E R11, desc[UR10][R10.64] ;  /* 0x0000000a0a0b7981 */ /* 0x000ee2000c1e1900 */
        /* <DEDUP_REMOVED lines=8> */
[----:B------:R-:W5:Y:S01]  /*09a0*/  LDG.E R18, desc[UR10][R4.64+0xc] ;  /* 0x00000c0a04127981 */ /* 0x000f62000c1e1900 */
[----:B------:R-:W-:Y:S01]  /*09b0*/  UIADD3 UR4, UPT, UPT, UR4, 0x4, URZ ;  /* 0x0000000404047890 */ /* 0x000fe2000fffe0ff */
[----:B---3--:R-:W-:-:S04]  /*09c0*/  FFMA R6, R11, R6, R14 ;  /* 0x000000060b067223 */ /* 0x008fc8000000000e */
[----:B--2---:R-:W-:-:S04]  /*09d0*/  FFMA R6, R13, R12, R6 ;  /* 0x0000000c0d067223 */ /* 0x004fc80000000006 */
[----:B----4-:R-:W-:-:S04]  /*09e0*/  FFMA R6, R15, R16, R6 ;  /* 0x000000100f067223 */ /* 0x010fc80000000006 */
[----:B-----5:R-:W-:-:S07]  /*09f0*/  FFMA R14, R17, R18, R6 ;  /* 0x00000012110e7223 */ /* 0x020fce0000000006 */
.L_x_4:
[----:B------:R-:W-:Y:S05]  /*0a00*/  BRA.U !UP1, `(.L_x_0) ;  /* 0x0000000109507547 */ /* 0x000fea000b800000 */
[----:B------:R-:W0:Y:S01]  /*0a10*/  LDC.64 R4, c[0x0][0x380] ;  /* 0x0000e000ff047b82 */ /* 0x000e220000000a00 */
[----:B------:R-:W-:Y:S01]  /*0a20*/  IADD3 R11, PT, PT, R8, UR4, RZ ;  /* 0x00000004080b7c10 */ /* 0x000fe2000fffe0ff */
[----:B------:R-:W-:-:S06]  /*0a30*/  UIADD3 UR5, UPT, UPT, -UR5, URZ, URZ ;  /* 0x000000ff05057290 */ /* 0x000fcc000fffe1ff */
[----:B------:R-:W1:Y:S01]  /*0a40*/  LDC.64 R2, c[0x0][0x388] ;  /* 0x0000e200ff027b82 */ /* 0x000e620000000a00 */
[----:B0-----:R-:W-:Y:S01]  /*0a50*/  IMAD.WIDE.U32 R4, R11, 0x4, R4 ;  /* 0x000000040b047825 */ /* 0x001fe200078e0004 */
[----:B------:R-:W-:Y:S02]  /*0a60*/  IADD3 R11, PT, PT, R9, UR4, RZ ;  /* 0x00000004090b7c10 */ /* 0x000fe4000fffe0ff */
[----:B------:R-:W-:Y:S02]  /*0a70*/  MOV R6, R4 ;  /* 0x0000000400067202 */ /* 0x000fe40000000f00 */
[----:B------:R-:W-:-:S07]  /*0a80*/  MOV R13, R5 ;  /* 0x00000005000d7202 */ /* 0x000fce0000000f00 */
.L_x_5:
[----:B-1----:R-:W-:Y:S01]  /*0a90*/  IMAD.WIDE R4, R11, 0x4, R2 ;  /* 0x000000040b047825 */ /* 0x002fe200078e0202 */
[----:B------:R-:W-:Y:S02]  /*0aa0*/  MOV R9, R13 ;  /* 0x0000000d00097202 */ /* 0x000fe40000000f00 */
[----:B------:R-:W-:-:S03]  /*0ab0*/  MOV R8, R6 ;  /* 0x0000000600087202 */ /* 0x000fc60000000f00 */
[----:B------:R-:W2:Y:S04]  /*0ac0*/  LDG.E R4, desc[UR10][R4.64] ;  /* 0x0000000a04047981 */ /* 0x000ea8000c1e1900 */
[----:B------:R-:W2:Y:S01]  /*0ad0*/  LDG.E R9, desc[UR10][R8.64] ;  /* 0x0000000a08097981 */ /* 0x000ea2000c1e1900 */
[----:B------:R-:W-:Y:S01]  /*0ae0*/  UIADD3 UR5, UPT, UPT, UR5, 0x1, URZ ;  /* 0x0000000105057890 */ /* 0x000fe2000fffe0ff */
[----:B------:R-:W-:Y:S02]  /*0af0*/  IADD3 R6, P0, PT, R6, 0x4, RZ ;  /* 0x0000000406067810 */ /* 0x000fe40007f1e0ff */
[----:B------:R-:W-:Y:S01]  /*0b00*/  IADD3 R11, PT, PT, R11, 0x1, RZ ;  /* 0x000000010b0b7810 */ /* 0x000fe20007ffe0ff */
[----:B------:R-:W-:Y:S01]  /*0b10*/  UISETP.NE.AND UP0, UPT, UR5, URZ, UPT ;  /* 0x000000ff0500728c */ /* 0x000fe2000bf05270 */
[----:B------:R-:W-:Y:S01]  /*0b20*/  IADD3.X R13, PT, PT, RZ, R13, RZ, P0, !PT ;  /* 0x0000000dff0d7210 */ /* 0x000fe200007fe4ff */
[----:B--2---:R-:W-:-:S07]  /*0b30*/  FFMA R14, R9, R4, R14 ;  /* 0x00000004090e7223 */ /* 0x004fce000000000e */
[----:B------:R-:W-:Y:S05]  /*0b40*/  BRA.U UP0, `(.L_x_5) ;  /* 0xfffffffd00d07547 */ /* 0x000fea000b83ffff */
.L_x_0:
[----:B------:R-:W0:Y:S01]  /*0b50*/  LDC.64 R2, c[0x0][0x390] ;  /* 0x0000e400ff027b82 */ /* 0x000e220000000a00 */
[----:B------:R-:W-:-:S04]  /*0b60*/  IMAD R7, R7, UR12, R0 ;  /* 0x0000000c07077c24 */ /* 0x000fc8000f8e0200 */
[----:B0-----:R-:W-:-:S05]  /*0b70*/  IMAD.WIDE R2, R7, 0x4, R2 ;  /* 0x0000000407027825 */ /* 0x001fca00078e0202 */
[----:B------:R-:W-:Y:S01]  /*0b80*/  STG.E desc[UR10][R2.64], R14 ;  /* 0x0000000e02007986 */ /* 0x000fe2000c10190a */
[----:B------:R-:W-:Y:S05]  /*0b90*/  EXIT ;  /* 0x000000000000794d */ /* 0x000fea0003800000 */
.L_x_6:
[----:B------:R-:W-:-:S00]  /*0ba0*/  BRA `(.L_x_6) ;  /* 0xfffffffc00fc7947 */ /* 0x000fc0000383ffff */
[----:B------:R-:W-:-:S00]  /*0bb0*/  NOP ;  /* 0x0000000000007918 */ /* 0x000fc00000000000 */
        /* <DEDUP_REMOVED lines=12> */
.L_x_7:


//--------------------- .nv.shared.reserved.0     --------------------------
	.section	.nv.shared.reserved.0,"aw",@nobits
	.weak		__nv_reservedSMEM_offset_0_alias
	.size		__nv_reservedSMEM_offset_0_alias, 0, 64
	.other		__nv_reservedSMEM_offset_0_alias,@"STO_CUDA_RESERVED_SHARED STV_DEFAULT"
__nv_reservedSMEM_offset_0_alias:
	.zero		0
	.zero		64


//--------------------- .nv.constant0._Z6matmulPfS_S_i --------------------------
	.section	.nv.constant0._Z6matmulPfS_S_i,"a",@progbits
	.sectionflags	@""
	.align	4
.nv.constant0._Z6matmulPfS_S_i:
	.zero		924


//--------------------- SYMBOLS --------------------------

	.type		.nv.reservedSmem.offset0,@object
	.size		.nv.reservedSmem.offset0,0x4
